//
// Generated by NVIDIA NVVM Compiler
//
// Compiler Build ID: CL-36424714
// Cuda compilation tools, release 13.0, V13.0.88
// Based on NVVM 20.0.0
//

.version 9.0
.target sm_100
.address_size 64

	// .globl	_Z8matmul2dPfS_S_

.visible .entry _Z8matmul2dPfS_S_(
	.param .u64 .ptr .align 1 _Z8matmul2dPfS_S__param_0,
	.param .u64 .ptr .align 1 _Z8matmul2dPfS_S__param_1,
	.param .u64 .ptr .align 1 _Z8matmul2dPfS_S__param_2
)
{
	.reg .pred 	%p<4>;
	.reg .b32 	%r<12>;
	.reg .b32 	%f<121>;
	.reg .b64 	%rd<13>;

	ld.param.u64 	%rd1, [_Z8matmul2dPfS_S__param_0];
	ld.param.u64 	%rd2, [_Z8matmul2dPfS_S__param_1];
	ld.param.u64 	%rd3, [_Z8matmul2dPfS_S__param_2];
	mov.u32 	%r3, %ctaid.x;
	mov.u32 	%r4, %ntid.x;
	mov.u32 	%r5, %tid.x;
	mad.lo.s32 	%r1, %r3, %r4, %r5;
	mov.u32 	%r6, %ctaid.y;
	mov.u32 	%r7, %ntid.y;
	mov.u32 	%r8, %tid.y;
	mad.lo.s32 	%r9, %r6, %r7, %r8;
	setp.gt.s32 	%p1, %r1, 49;
	setp.gt.u32 	%p2, %r9, 29;
	or.pred  	%p3, %p1, %p2;
	@%p3 bra 	$L__BB0_2;
	cvta.to.global.u64 	%rd4, %rd2;
	cvta.to.global.u64 	%rd5, %rd3;
	cvta.to.global.u64 	%rd6, %rd1;
	mul.lo.s32 	%r10, %r1, 40;
	mul.wide.s32 	%rd7, %r10, 4;
	add.s64 	%rd8, %rd4, %rd7;
	ld.global.f32 	%f1, [%rd8];
	mul.wide.u32 	%rd9, %r9, 4;
	add.s64 	%rd10, %rd5, %rd9;
	ld.global.f32 	%f2, [%rd10];
	fma.rn.f32 	%f3, %f1, %f2, 0f00000000;
	ld.global.f32 	%f4, [%rd8+4];
	ld.global.f32 	%f5, [%rd10+120];
	fma.rn.f32 	%f6, %f4, %f5, %f3;
	ld.global.f32 	%f7, [%rd8+8];
	ld.global.f32 	%f8, [%rd10+240];
	fma.rn.f32 	%f9, %f7, %f8, %f6;
	ld.global.f32 	%f10, [%rd8+12];
	ld.global.f32 	%f11, [%rd10+360];
	fma.rn.f32 	%f12, %f10, %f11, %f9;
	ld.global.f32 	%f13, [%rd8+16];
	ld.global.f32 	%f14, [%rd10+480];
	fma.rn.f32 	%f15, %f13, %f14, %f12;
	ld.global.f32 	%f16, [%rd8+20];
	ld.global.f32 	%f17, [%rd10+600];
	fma.rn.f32 	%f18, %f16, %f17, %f15;
	ld.global.f32 	%f19, [%rd8+24];
	ld.global.f32 	%f20, [%rd10+720];
	fma.rn.f32 	%f21, %f19, %f20, %f18;
	ld.global.f32 	%f22, [%rd8+28];
	ld.global.f32 	%f23, [%rd10+840];
	fma.rn.f32 	%f24, %f22, %f23, %f21;
	ld.global.f32 	%f25, [%rd8+32];
	ld.global.f32 	%f26, [%rd10+960];
	fma.rn.f32 	%f27, %f25, %f26, %f24;
	ld.global.f32 	%f28, [%rd8+36];
	ld.global.f32 	%f29, [%rd10+1080];
	fma.rn.f32 	%f30, %f28, %f29, %f27;
	ld.global.f32 	%f31, [%rd8+40];
	ld.global.f32 	%f32, [%rd10+1200];
	fma.rn.f32 	%f33, %f31, %f32, %f30;
	ld.global.f32 	%f34, [%rd8+44];
	ld.global.f32 	%f35, [%rd10+1320];
	fma.rn.f32 	%f36, %f34, %f35, %f33;
	ld.global.f32 	%f37, [%rd8+48];
	ld.global.f32 	%f38, [%rd10+1440];
	fma.rn.f32 	%f39, %f37, %f38, %f36;
	ld.global.f32 	%f40, [%rd8+52];
	ld.global.f32 	%f41, [%rd10+1560];
	fma.rn.f32 	%f42, %f40, %f41, %f39;
	ld.global.f32 	%f43, [%rd8+56];
	ld.global.f32 	%f44, [%rd10+1680];
	fma.rn.f32 	%f45, %f43, %f44, %f42;
	ld.global.f32 	%f46, [%rd8+60];
	ld.global.f32 	%f47, [%rd10+1800];
	fma.rn.f32 	%f48, %f46, %f47, %f45;
	ld.global.f32 	%f49, [%rd8+64];
	ld.global.f32 	%f50, [%rd10+1920];
	fma.rn.f32 	%f51, %f49, %f50, %f48;
	ld.global.f32 	%f52, [%rd8+68];
	ld.global.f32 	%f53, [%rd10+2040];
	fma.rn.f32 	%f54, %f52, %f53, %f51;
	ld.global.f32 	%f55, [%rd8+72];
	ld.global.f32 	%f56, [%rd10+2160];
	fma.rn.f32 	%f57, %f55, %f56, %f54;
	ld.global.f32 	%f58, [%rd8+76];
	ld.global.f32 	%f59, [%rd10+2280];
	fma.rn.f32 	%f60, %f58, %f59, %f57;
	ld.global.f32 	%f61, [%rd8+80];
	ld.global.f32 	%f62, [%rd10+2400];
	fma.rn.f32 	%f63, %f61, %f62, %f60;
	ld.global.f32 	%f64, [%rd8+84];
	ld.global.f32 	%f65, [%rd10+2520];
	fma.rn.f32 	%f66, %f64, %f65, %f63;
	ld.global.f32 	%f67, [%rd8+88];
	ld.global.f32 	%f68, [%rd10+2640];
	fma.rn.f32 	%f69, %f67, %f68, %f66;
	ld.global.f32 	%f70, [%rd8+92];
	ld.global.f32 	%f71, [%rd10+2760];
	fma.rn.f32 	%f72, %f70, %f71, %f69;
	ld.global.f32 	%f73, [%rd8+96];
	ld.global.f32 	%f74, [%rd10+2880];
	fma.rn.f32 	%f75, %f73, %f74, %f72;
	ld.global.f32 	%f76, [%rd8+100];
	ld.global.f32 	%f77, [%rd10+3000];
	fma.rn.f32 	%f78, %f76, %f77, %f75;
	ld.global.f32 	%f79, [%rd8+104];
	ld.global.f32 	%f80, [%rd10+3120];
	fma.rn.f32 	%f81, %f79, %f80, %f78;
	ld.global.f32 	%f82, [%rd8+108];
	ld.global.f32 	%f83, [%rd10+3240];
	fma.rn.f32 	%f84, %f82, %f83, %f81;
	ld.global.f32 	%f85, [%rd8+112];
	ld.global.f32 	%f86, [%rd10+3360];
	fma.rn.f32 	%f87, %f85, %f86, %f84;
	ld.global.f32 	%f88, [%rd8+116];
	ld.global.f32 	%f89, [%rd10+3480];
	fma.rn.f32 	%f90, %f88, %f89, %f87;
	ld.global.f32 	%f91, [%rd8+120];
	ld.global.f32 	%f92, [%rd10+3600];
	fma.rn.f32 	%f93, %f91, %f92, %f90;
	ld.global.f32 	%f94, [%rd8+124];
	ld.global.f32 	%f95, [%rd10+3720];
	fma.rn.f32 	%f96, %f94, %f95, %f93;
	ld.global.f32 	%f97, [%rd8+128];
	ld.global.f32 	%f98, [%rd10+3840];
	fma.rn.f32 	%f99, %f97, %f98, %f96;
	ld.global.f32 	%f100, [%rd8+132];
	ld.global.f32 	%f101, [%rd10+3960];
	fma.rn.f32 	%f102, %f100, %f101, %f99;
	ld.global.f32 	%f103, [%rd8+136];
	ld.global.f32 	%f104, [%rd10+4080];
	fma.rn.f32 	%f105, %f103, %f104, %f102;
	ld.global.f32 	%f106, [%rd8+140];
	ld.global.f32 	%f107, [%rd10+4200];
	fma.rn.f32 	%f108, %f106, %f107, %f105;
	ld.global.f32 	%f109, [%rd8+144];
	ld.global.f32 	%f110, [%rd10+4320];
	fma.rn.f32 	%f111, %f109, %f110, %f108;
	ld.global.f32 	%f112, [%rd8+148];
	ld.global.f32 	%f113, [%rd10+4440];
	fma.rn.f32 	%f114, %f112, %f113, %f111;
	ld.global.f32 	%f115, [%rd8+152];
	ld.global.f32 	%f116, [%rd10+4560];
	fma.rn.f32 	%f117, %f115, %f116, %f114;
	ld.global.f32 	%f118, [%rd8+156];
	ld.global.f32 	%f119, [%rd10+4680];
	fma.rn.f32 	%f120, %f118, %f119, %f117;
	mad.lo.s32 	%r11, %r1, 30, %r9;
	mul.wide.s32 	%rd11, %r11, 4;
	add.s64 	%rd12, %rd6, %rd11;
	st.global.f32 	[%rd12], %f120;
$L__BB0_2:
	ret;

}


// ===== COMPILED SASS (sm_100) =====

	.target	sm_100

	.elftype	@"ET_EXEC"


//--------------------- .note.nv.tkinfo           --------------------------
	.section	.note.nv.tkinfo,"",@"SHT_NOTE"
	.sectionflags	@"SHF_NOTE_NV_TKINFO"
	.tkinfo
        /*0018*/ 	.word	0x00000002
        /*0030*/ 	.string	""
        /*0030*/ 	.string	"ptxas"
        /*0030*/ 	.string	"Cuda compilation tools, release 13.0, V13.0.88"
        /*0030*/ 	.string	"Build cuda_13.0.r13.0/compiler.36424714_0"
        /*0030*/ 	.string	"-arch sm_100 -m 64 "



//--------------------- .note.nv.cuinfo           --------------------------
	.section	.note.nv.cuinfo,"",@"SHT_NOTE"
	.sectionflags	@"SHF_NOTE_NV_CUINFO"
        /*0018*/ 	.short	0x0002
        /*001a*/ 	.short	0x0064
        /*001c*/ 	.short	0x0082
	.zero		2


//--------------------- .nv.info                  --------------------------
	.section	.nv.info,"",@"SHT_CUDA_INFO"
	.align	4


	//----- nvinfo : EIATTR_REGCOUNT
	.align		4
        /*0000*/ 	.byte	0x04, 0x2f
        /*0002*/ 	.short	(.L_1 - .L_0)
	.align		4
.L_0:
        /*0004*/ 	.word	index@(_Z8matmul2dPfS_S_)
        /*0008*/ 	.word	0x00000020


	//----- nvinfo : EIATTR_FRAME_SIZE
	.align		4
.L_1:
        /*000c*/ 	.byte	0x04, 0x11
        /*000e*/ 	.short	(.L_3 - .L_2)
	.align		4
.L_2:
        /*0010*/ 	.word	index@(_Z8matmul2dPfS_S_)
        /*0014*/ 	.word	0x00000000


	//----- nvinfo : EIATTR_MIN_STACK_SIZE
	.align		4
.L_3:
        /*0018*/ 	.byte	0x04, 0x12
        /*001a*/ 	.short	(.L_5 - .L_4)
	.align		4
.L_4:
        /*001c*/ 	.word	index@(_Z8matmul2dPfS_S_)
        /*0020*/ 	.word	0x00000000
.L_5:


//--------------------- .nv.compat                --------------------------
	.section	.nv.compat,"",@"SHT_CUDA_COMPAT_INFO"
	.align	4
        /*0000*/ 	.byte	0x02, 0x09, 0x00, 0x00, 0x02, 0x02, 0x01, 0x00, 0x02, 0x05, 0x05, 0x00, 0x03, 0x07, 0x01, 0x01
        /*0010*/ 	.byte	0x02, 0x03, 0x00, 0x00, 0x02, 0x06, 0x01, 0x00, 0x04, 0x0b, 0x08, 0x00, 0x09, 0x00, 0x00, 0x00
        /*0020*/ 	.byte	0x00, 0x00, 0x00, 0x00


//--------------------- .nv.info._Z8matmul2dPfS_S_ --------------------------
	.section	.nv.info._Z8matmul2dPfS_S_,"",@"SHT_CUDA_INFO"
	.sectionflags	@""
	.align	4


	//----- nvinfo : EIATTR_CUDA_API_VERSION
	.align		4
        /*0000*/ 	.byte	0x04, 0x37
        /*0002*/ 	.short	(.L_7 - .L_6)
.L_6:
        /*0004*/ 	.word	0x00000082


	//----- nvinfo : EIATTR_KPARAM_INFO
	.align		4
.L_7:
        /*0008*/ 	.byte	0x04, 0x17
        /*000a*/ 	.short	(.L_9 - .L_8)
.L_8:
        /*000c*/ 	.word	0x00000000
        /*0010*/ 	.short	0x0002
        /*0012*/ 	.short	0x0010
        /*0014*/ 	.byte	0x00, 0xf5, 0x21, 0x00


	//----- nvinfo : EIATTR_KPARAM_INFO
	.align		4
.L_9:
        /*0018*/ 	.byte	0x04, 0x17
        /*001a*/ 	.short	(.L_11 - .L_10)
.L_10:
        /*001c*/ 	.word	0x00000000
        /*0020*/ 	.short	0x0001
        /*0022*/ 	.short	0x0008
        /*0024*/ 	.byte	0x00, 0xf5, 0x21, 0x00


	//----- nvinfo : EIATTR_KPARAM_INFO
	.align		4
.L_11:
        /*0028*/ 	.byte	0x04, 0x17
        /*002a*/ 	.short	(.L_13 - .L_12)
.L_12:
        /*002c*/ 	.word	0x00000000
        /*0030*/ 	.short	0x0000
        /*0032*/ 	.short	0x0000
        /*0034*/ 	.byte	0x00, 0xf5, 0x21, 0x00


	//----- nvinfo : EIATTR_SPARSE_MMA_MASK
	.align		4
.L_13:
        /*0038*/ 	.byte	0x03, 0x50
        /*003a*/ 	.short	0x0000


	//----- nvinfo : EIATTR_MAXREG_COUNT
	.align		4
        /*003c*/ 	.byte	0x03, 0x1b
        /*003e*/ 	.short	0x00ff


	//----- nvinfo : EIATTR_MERCURY_ISA_VERSION
	.align		4
        /*0040*/ 	.byte	0x03, 0x5f
        /*0042*/ 	.short	0x0101


	//----- nvinfo : EIATTR_VRC_CTA_INIT_COUNT
	.align		4
        /*0044*/ 	.byte	0x02, 0x4a
	.zero		1
	.zero		1


	//----- nvinfo : EIATTR_EXIT_INSTR_OFFSETS
	.align		4
        /*0048*/ 	.byte	0x04, 0x1c
        /*004a*/ 	.short	(.L_15 - .L_14)


	//   ....[0]....
.L_14:
        /*004c*/ 	.word	0x000000b0


	//   ....[1]....
        /*0050*/ 	.word	0x000008e0


	//----- nvinfo : EIATTR_CBANK_PARAM_SIZE
	.align		4
.L_15:
        /*0054*/ 	.byte	0x03, 0x19
        /*0056*/ 	.short	0x0018


	//----- nvinfo : EIATTR_PARAM_CBANK
	.align		4
        /*0058*/ 	.byte	0x04, 0x0a
        /*005a*/ 	.short	(.L_17 - .L_16)
	.align		4
.L_16:
        /*005c*/ 	.word	index@(.nv.constant0._Z8matmul2dPfS_S_)
        /*0060*/ 	.short	0x0380
        /*0062*/ 	.short	0x0018


	//----- nvinfo : EIATTR_SW_WAR
	.align		4
.L_17:
        /*0064*/ 	.byte	0x04, 0x36
        /*0066*/ 	.short	(.L_19 - .L_18)
.L_18:
        /*0068*/ 	.word	0x00000008
.L_19:


//--------------------- .nv.callgraph             --------------------------
	.section	.nv.callgraph,"",@"SHT_CUDA_CALLGRAPH"
	.align	4
	.sectionentsize	8
	.align		4
        /*0000*/ 	.word	0x00000000
	.align		4
        /*0004*/ 	.word	0xffffffff
	.align		4
        /*0008*/ 	.word	0x00000000
	.align		4
        /*000c*/ 	.word	0xfffffffe
	.align		4
        /*0010*/ 	.word	0x00000000
	.align		4
        /*0014*/ 	.word	0xfffffffd
	.align		4
        /*0018*/ 	.word	0x00000000
	.align		4
        /*001c*/ 	.word	0xfffffffc


//--------------------- .text._Z8matmul2dPfS_S_   --------------------------
	.section	.text._Z8matmul2dPfS_S_,"ax",@progbits
	.align	128
        .global         _Z8matmul2dPfS_S_
        .type           _Z8matmul2dPfS_S_,@function
        .size           _Z8matmul2dPfS_S_,(.L_x_1 - _Z8matmul2dPfS_S_)
        .other          _Z8matmul2dPfS_S_,@"STO_CUDA_ENTRY STV_DEFAULT"
_Z8matmul2dPfS_S_:
.text._Z8matmul2dPfS_S_:
[----:B------:R-:W-:Y:S01]  /*0000*/  LDC R1, c[0x0][0x37c] ;  /* 0x0000df00ff017b82 */ /* 0x000fe20000000800 */
[----:B------:R-:W0:Y:S07]  /*0010*/  S2R R3, SR_TID.Y ;  /* 0x0000000000037919 */ /* 0x000e2e0000002200 */
[----:B------:R-:W1:Y:S01]  /*0020*/  LDC R7, c[0x0][0x360] ;  /* 0x0000d800ff077b82 */ /* 0x000e620000000800 */
[----:B------:R-:W1:Y:S07]  /*0030*/  S2R R0, SR_TID.X ;  /* 0x0000000000007919 */ /* 0x000e6e0000002100 */
[----:B------:R-:W0:Y:S08]  /*0040*/  S2UR UR5, SR_CTAID.Y ;  /* 0x00000000000579c3 */ /* 0x000e300000002600 */
[----:B------:R-:W0:Y:S08]  /*0050*/  LDC R6, c[0x0][0x364] ;  /* 0x0000d900ff067b82 */ /* 0x000e300000000800 */
[----:B------:R-:W1:Y:S01]  /*0060*/  S2UR UR4, SR_CTAID.X ;  /* 0x00000000000479c3 */ /* 0x000e620000002500 */
[----:B0-----:R-:W-:-:S05]  /*0070*/  IMAD R6, R6, UR5, R3 ;  /* 0x0000000506067c24 */ /* 0x001fca000f8e0203 */
[----:B------:R-:W-:Y:S01]  /*0080*/  ISETP.GT.U32.AND P0, PT, R6, 0x1d, PT ;  /* 0x0000001d0600780c */ /* 0x000fe20003f04070 */
[----:B-1----:R-:W-:-:S05]  /*0090*/  IMAD R7, R7, UR4, R0 ;  /* 0x0000000407077c24 */ /* 0x002fca000f8e0200 */
[----:B------:R-:W-:-:S13]  /*00a0*/  ISETP.GT.OR P0, PT, R7, 0x31, P0 ;  /* 0x000000310700780c */ /* 0x000fda0000704670 */
[----:B------:R-:W-:Y:S05]  /*00b0*/  @P0 EXIT ;  /* 0x000000000000094d */ /* 0x000fea0003800000 */
[----:B------:R-:W0:Y:S01]  /*00c0*/  LDC.64 R4, c[0x0][0x388] ;  /* 0x0000e200ff047b82 */ /* 0x000e220000000a00 */
[----:B------:R-:W1:Y:S01]  /*00d0*/  LDCU.64 UR4, c[0x0][0x358] ;  /* 0x00006b00ff0477ac */ /* 0x000e620008000a00 */
[----:B------:R-:W-:-:S06]  /*00e0*/  IMAD R9, R7, 0x28, RZ ;  /* 0x0000002807097824 */ /* 0x000fcc00078e02ff */
[----:B------:R-:W2:Y:S01]  /*00f0*/  LDC.64 R2, c[0x0][0x390] ;  /* 0x0000e400ff027b82 */ /* 0x000ea20000000a00 */
[----:B0-----:R-:W-:-:S05]  /*0100*/  IMAD.WIDE R4, R9, 0x4, R4 ;  /* 0x0000000409047825 */ /* 0x001fca00078e0204 */
[----:B-1----:R-:W3:Y:S01]  /*0110*/  LDG.E R0, desc[UR4][R4.64] ;  /* 0x0000000404007981 */ /* 0x002ee2000c1e1900 */
[----:B--2---:R-:W-:-:S03]  /*0120*/  IMAD.WIDE.U32 R2, R6, 0x4, R2 ;  /* 0x0000000406027825 */ /* 0x004fc600078e0002 */
[----:B------:R-:W2:Y:S04]  /*0130*/  LDG.E R11, desc[UR4][R4.64+0x4] ;  /* 0x00000404040b7981 */ /* 0x000ea8000c1e1900 */
[----:B------:R-:W3:Y:S04]  /*0140*/  LDG.E R9, desc[UR4][R2.64] ;  /* 0x0000000402097981 */ /* 0x000ee8000c1e1900 */
[----:B------:R-:W2:Y:S04]  /*0150*/  LDG.E R24, desc[UR4][R2.64+0x78] ;  /* 0x0000780402187981 */ /* 0x000ea8000c1e1900 */
[----:B------:R-:W4:Y:S04]  /*0160*/  LDG.E R13, desc[UR4][R4.64+0x8] ;  /* 0x00000804040d7981 */ /* 0x000f28000c1e1900 */
[----:B------:R-:W4:Y:S04]  /*0170*/  LDG.E R10, desc[UR4][R2.64+0xf0] ;  /* 0x0000f004020a7981 */ /* 0x000f28000c1e1900 */
[----:B------:R-:W5:Y:S04]  /*0180*/  LDG.E R12, desc[UR4][R4.64+0xc] ;  /* 0x00000c04040c7981 */ /* 0x000f68000c1e1900 */
        /* <DEDUP_REMOVED lines=12> */
[----:B------:R-:W5:Y:S01]  /*0250*/  LDG.E R26, desc[UR4][R2.64+0x1248] ;  /* 0x00124804021a7981 */ /* 0x000f62000c1e1900 */
[----:B---3--:R-:W-:-:S03]  /*0260*/  FFMA R8, R0, R9, RZ ;  /* 0x0000000900087223 */ /* 0x008fc600000000ff */
[----:B------:R-:W3:Y:S04]  /*0270*/  LDG.E R0, desc[UR4][R4.64+0x24] ;  /* 0x0000240404007981 */ /* 0x000ee8000c1e1900 */
[----:B------:R-:W3:Y:S01]  /*0280*/  LDG.E R9, desc[UR4][R2.64+0x438] ;  /* 0x0004380402097981 */ /* 0x000ee2000c1e1900 */
[----:B--2---:R-:W-:-:S03]  /*0290*/  FFMA R24, R11, R24, R8 ;  /* 0x000000180b187223 */ /* 0x004fc60000000008 */
[----:B------:R-:W2:Y:S04]  /*02a0*/  LDG.E R8, desc[UR4][R4.64+0x28] ;  /* 0x0000280404087981 */ /* 0x000ea8000c1e1900 */
[----:B------:R-:W2:Y:S01]  /*02b0*/  LDG.E R11, desc[UR4][R2.64+0x4b0] ;  /* 0x0004b004020b7981 */ /* 0x000ea2000c1e1900 */
[----:B----4-:R-:W-:-:S03]  /*02c0*/  FFMA R27, R13, R10, R24 ;  /* 0x0000000a0d1b7223 */ /* 0x010fc60000000018 */
[----:B------:R-:W4:Y:S04]  /*02d0*/  LDG.E R10, desc[UR4][R4.64+0x2c] ;  /* 0x00002c04040a7981 */ /* 0x000f28000c1e1900 */
[----:B------:R-:W4:Y:S01]  /*02e0*/  LDG.E R13, desc[UR4][R2.64+0x528] ;  /* 0x00052804020d7981 */ /* 0x000f22000c1e1900 */
[----:B-----5:R-:W-:-:S03]  /*02f0*/  FFMA R27, R12, R15, R27 ;  /* 0x0000000f0c1b7223 */ /* 0x020fc6000000001b */
[----:B------:R-:W5:Y:S04]  /*0300*/  LDG.E R12, desc[UR4][R4.64+0x30] ;  /* 0x00003004040c7981 */ /* 0x000f68000c1e1900 */
[----:B------:R-:W5:Y:S01]  /*0310*/  LDG.E R15, desc[UR4][R2.64+0x5a0] ;  /* 0x0005a004020f7981 */ /* 0x000f62000c1e1900 */
[----:B------:R-:W-:-:S03]  /*0320*/  FFMA R27, R14, R17, R27 ;  /* 0x000000110e1b7223 */ /* 0x000fc6000000001b */
        /* <DEDUP_REMOVED lines=14> */
[----:B---3--:R-:W-:-:S03]  /*0410*/  FFMA R27, R0, R9, R27 ;  /* 0x00000009001b7223 */ /* 0x008fc6000000001b */
        /* <DEDUP_REMOVED lines=52> */
[----:B------:R-:W5:Y:S04]  /*0760*/  LDG.E R21, desc[UR4][R2.64+0x1068] ;  /* 0x0010680402157981 */ /* 0x000f68000c1e1900 */
[----:B------:R-:W5:Y:S01]  /*0770*/  LDG.E R27, desc[UR4][R2.64+0x1158] ;  /* 0x00115804021b7981 */ /* 0x000f62000c1e1900 */
[----:B---3--:R-:W-:-:S03]  /*0780*/  FFMA R24, R9, R0, R24 ;  /* 0x0000000009187223 */ /* 0x008fc60000000018 */
[----:B------:R-:W3:Y:S04]  /*0790*/  LDG.E R0, desc[UR4][R4.64+0x90] ;  /* 0x0000900404007981 */ /* 0x000ee8000c1e1900 */
[----:B------:R-:W3:Y:S01]  /*07a0*/  LDG.E R9, desc[UR4][R2.64+0x10e0] ;  /* 0x0010e00402097981 */ /* 0x000ee2000c1e1900 */
[----:B--2---:R-:W-:-:S03]  /*07b0*/  FFMA R24, R11, R8, R24 ;  /* 0x000000080b187223 */ /* 0x004fc60000000018 */
[----:B------:R-:W2:Y:S01]  /*07c0*/  LDG.E R8, desc[UR4][R4.64+0x94] ;  /* 0x0000940404087981 */ /* 0x000ea2000c1e1900 */
[----:B----4-:R-:W-:-:S03]  /*07d0*/  FFMA R11, R13, R10, R24 ;  /* 0x0000000a0d0b7223 */ /* 0x010fc60000000018 */
[----:B------:R-:W4:Y:S04]  /*07e0*/  LDG.E R24, desc[UR4][R4.64+0x98] ;  /* 0x0000980404187981 */ /* 0x000f28000c1e1900 */
[----:B------:R-:W4:Y:S01]  /*07f0*/  LDG.E R13, desc[UR4][R4.64+0x9c] ;  /* 0x00009c04040d7981 */ /* 0x000f22000c1e1900 */
[----:B-----5:R-:W-:-:S04]  /*0800*/  FFMA R11, R12, R15, R11 ;  /* 0x0000000f0c0b7223 */ /* 0x020fc8000000000b */
[----:B------:R-:W-:-:S04]  /*0810*/  FFMA R11, R14, R17, R11 ;  /* 0x000000110e0b7223 */ /* 0x000fc8000000000b */
[----:B------:R-:W-:Y:S02]  /*0820*/  FFMA R16, R16, R19, R11 ;  /* 0x0000001310107223 */ /* 0x000fe4000000000b */
[----:B------:R-:W0:Y:S02]  /*0830*/  LDC.64 R10, c[0x0][0x380] ;  /* 0x0000e000ff0a7b82 */ /* 0x000e240000000a00 */
[----:B------:R-:W-:-:S04]  /*0840*/  FFMA R23, R23, R20, R16 ;  /* 0x0000001417177223 */ /* 0x000fc80000000010 */
[----:B------:R-:W-:-:S04]  /*0850*/  FFMA R23, R22, R25, R23 ;  /* 0x0000001916177223 */ /* 0x000fc80000000017 */
[----:B------:R-:W-:Y:S01]  /*0860*/  FFMA R21, R18, R21, R23 ;  /* 0x0000001512157223 */ /* 0x000fe20000000017 */
[----:B------:R-:W-:-:S04]  /*0870*/  IMAD R7, R7, 0x1e, R6 ;  /* 0x0000001e07077824 */ /* 0x000fc800078e0206 */
[----:B0-----:R-:W-:-:S04]  /*0880*/  IMAD.WIDE R10, R7, 0x4, R10 ;  /* 0x00000004070a7825 */ /* 0x001fc800078e020a */
[----:B---3--:R-:W-:-:S04]  /*0890*/  FFMA R9, R0, R9, R21 ;  /* 0x0000000900097223 */ /* 0x008fc80000000015 */
[----:B--2---:R-:W-:-:S04]  /*08a0*/  FFMA R9, R8, R27, R9 ;  /* 0x0000001b08097223 */ /* 0x004fc80000000009 */
[----:B----4-:R-:W-:-:S04]  /*08b0*/  FFMA R24, R24, R29, R9 ;  /* 0x0000001d18187223 */ /* 0x010fc80000000009 */
[----:B------:R-:W-:-:S05]  /*08c0*/  FFMA R13, R13, R26, R24 ;  /* 0x0000001a0d0d7223 */ /* 0x000fca0000000018 */
[----:B------:R-:W-:Y:S01]  /*08d0*/  STG.E desc[UR4][R10.64], R13 ;  /* 0x0000000d0a007986 */ /* 0x000fe2000c101904 */
[----:B------:R-:W-:Y:S05]  /*08e0*/  EXIT ;  /* 0x000000000000794d */ /* 0x000fea0003800000 */
.L_x_0:
[----:B------:R-:W-:-:S00]  /*08f0*/  BRA `(.L_x_0) ;  /* 0xfffffffc00fc7947 */ /* 0x000fc0000383ffff */
[----:B------:R-:W-:-:S00]  /*0900*/  NOP ;  /* 0x0000000000007918 */ /* 0x000fc00000000000 */
[----:B------:R-:W-:-:S00]  /*0910*/  NOP ;  /* 0x0000000000007918 */ /* 0x000fc00000000000 */
[----:B------:R-:W-:-:S00]  /*0920*/  NOP ;  /* 0x0000000000007918 */ /* 0x000fc00000000000 */
[----:B------:R-:W-:-:S00]  /*0930*/  NOP ;  /* 0x0000000000007918 */ /* 0x000fc00000000000 */
[----:B------:R-:W-:-:S00]  /*0940*/  NOP ;  /* 0x0000000000007918 */ /* 0x000fc00000000000 */
[----:B------:R-:W-:-:S00]  /*0950*/  NOP ;  /* 0x0000000000007918 */ /* 0x000fc00000000000 */
[----:B------:R-:W-:-:S00]  /*0960*/  NOP ;  /* 0x0000000000007918 */ /* 0x000fc00000000000 */
[----:B------:R-:W-:-:S00]  /*0970*/  NOP ;  /* 0x0000000000007918 */ /* 0x000fc00000000000 */
.L_x_1:


//--------------------- .nv.shared.reserved.0     --------------------------
	.section	.nv.shared.reserved.0,"aw",@nobits
	.weak		__nv_reservedSMEM_offset_0_alias
	.size		__nv_reservedSMEM_offset_0_alias, 0, 64
	.other		__nv_reservedSMEM_offset_0_alias,@"STO_CUDA_RESERVED_SHARED STV_DEFAULT"
__nv_reservedSMEM_offset_0_alias:
	.zero		0
	.zero		64


//--------------------- .nv.constant0._Z8matmul2dPfS_S_ --------------------------
	.section	.nv.constant0._Z8matmul2dPfS_S_,"a",@progbits
	.sectionflags	@""
	.align	4
.nv.constant0._Z8matmul2dPfS_S_:
	.zero		920


//--------------------- SYMBOLS --------------------------

	.type		.nv.reservedSmem.offset0,@object
	.size		.nv.reservedSmem.offset0,0x4
